//
// Generated by NVIDIA NVVM Compiler
//
// Compiler Build ID: CL-36424714
// Cuda compilation tools, release 13.0, V13.0.88
// Based on NVVM 20.0.0
//

.version 9.0
.target sm_100
.address_size 64

	// .globl	_Z9VectorDotPiS_S_
// _ZZ9VectorDotPiS_S_E4temp has been demoted

.visible .entry _Z9VectorDotPiS_S_(
	.param .u64 .ptr .align 1 _Z9VectorDotPiS_S__param_0,
	.param .u64 .ptr .align 1 _Z9VectorDotPiS_S__param_1,
	.param .u64 .ptr .align 1 _Z9VectorDotPiS_S__param_2
)
{
	.reg .pred 	%p<2>;
	.reg .b32 	%r<43>;
	.reg .b64 	%rd<10>;
	// demoted variable
	.shared .align 4 .b8 _ZZ9VectorDotPiS_S_E4temp[64];
	ld.param.u64 	%rd2, [_Z9VectorDotPiS_S__param_0];
	ld.param.u64 	%rd3, [_Z9VectorDotPiS_S__param_1];
	ld.param.u64 	%rd1, [_Z9VectorDotPiS_S__param_2];
	cvta.to.global.u64 	%rd4, %rd3;
	cvta.to.global.u64 	%rd5, %rd2;
	mov.u32 	%r1, %tid.x;
	mov.u32 	%r2, %ctaid.x;
	mov.u32 	%r3, %ntid.x;
	mad.lo.s32 	%r4, %r2, %r3, %r1;
	mul.wide.s32 	%rd6, %r4, 4;
	add.s64 	%rd7, %rd5, %rd6;
	ld.global.u32 	%r5, [%rd7];
	add.s64 	%rd8, %rd4, %rd6;
	ld.global.u32 	%r6, [%rd8];
	mul.lo.s32 	%r7, %r6, %r5;
	shl.b32 	%r8, %r1, 2;
	mov.u32 	%r9, _ZZ9VectorDotPiS_S_E4temp;
	add.s32 	%r10, %r9, %r8;
	st.shared.u32 	[%r10], %r7;
	bar.sync 	0;
	setp.ne.s32 	%p1, %r1, 0;
	@%p1 bra 	$L__BB0_2;
	cvta.to.global.u64 	%rd9, %rd1;
	ld.shared.u32 	%r11, [_ZZ9VectorDotPiS_S_E4temp];
	ld.shared.u32 	%r12, [_ZZ9VectorDotPiS_S_E4temp+4];
	add.s32 	%r13, %r12, %r11;
	ld.shared.u32 	%r14, [_ZZ9VectorDotPiS_S_E4temp+8];
	add.s32 	%r15, %r14, %r13;
	ld.shared.u32 	%r16, [_ZZ9VectorDotPiS_S_E4temp+12];
	add.s32 	%r17, %r16, %r15;
	ld.shared.u32 	%r18, [_ZZ9VectorDotPiS_S_E4temp+16];
	add.s32 	%r19, %r18, %r17;
	ld.shared.u32 	%r20, [_ZZ9VectorDotPiS_S_E4temp+20];
	add.s32 	%r21, %r20, %r19;
	ld.shared.u32 	%r22, [_ZZ9VectorDotPiS_S_E4temp+24];
	add.s32 	%r23, %r22, %r21;
	ld.shared.u32 	%r24, [_ZZ9VectorDotPiS_S_E4temp+28];
	add.s32 	%r25, %r24, %r23;
	ld.shared.u32 	%r26, [_ZZ9VectorDotPiS_S_E4temp+32];
	add.s32 	%r27, %r26, %r25;
	ld.shared.u32 	%r28, [_ZZ9VectorDotPiS_S_E4temp+36];
	add.s32 	%r29, %r28, %r27;
	ld.shared.u32 	%r30, [_ZZ9VectorDotPiS_S_E4temp+40];
	add.s32 	%r31, %r30, %r29;
	ld.shared.u32 	%r32, [_ZZ9VectorDotPiS_S_E4temp+44];
	add.s32 	%r33, %r32, %r31;
	ld.shared.u32 	%r34, [_ZZ9VectorDotPiS_S_E4temp+48];
	add.s32 	%r35, %r34, %r33;
	ld.shared.u32 	%r36, [_ZZ9VectorDotPiS_S_E4temp+52];
	add.s32 	%r37, %r36, %r35;
	ld.shared.u32 	%r38, [_ZZ9VectorDotPiS_S_E4temp+56];
	add.s32 	%r39, %r38, %r37;
	ld.shared.u32 	%r40, [_ZZ9VectorDotPiS_S_E4temp+60];
	add.s32 	%r41, %r40, %r39;
	atom.global.add.u32 	%r42, [%rd9], %r41;
$L__BB0_2:
	ret;

}


// ===== COMPILED SASS (sm_100) =====

	.target	sm_100

	.elftype	@"ET_EXEC"


//--------------------- .note.nv.tkinfo           --------------------------
	.section	.note.nv.tkinfo,"",@"SHT_NOTE"
	.sectionflags	@"SHF_NOTE_NV_TKINFO"
	.tkinfo
        /*0018*/ 	.word	0x00000002
        /*0030*/ 	.string	""
        /*0030*/ 	.string	"ptxas"
        /*0030*/ 	.string	"Cuda compilation tools, release 13.0, V13.0.88"
        /*0030*/ 	.string	"Build cuda_13.0.r13.0/compiler.36424714_0"
        /*0030*/ 	.string	"-arch sm_100 -m 64 "



//--------------------- .note.nv.cuinfo           --------------------------
	.section	.note.nv.cuinfo,"",@"SHT_NOTE"
	.sectionflags	@"SHF_NOTE_NV_CUINFO"
        /*0018*/ 	.short	0x0002
        /*001a*/ 	.short	0x0064
        /*001c*/ 	.short	0x0082
	.zero		2


//--------------------- .nv.info                  --------------------------
	.section	.nv.info,"",@"SHT_CUDA_INFO"
	.align	4


	//----- nvinfo : EIATTR_REGCOUNT
	.align		4
        /*0000*/ 	.byte	0x04, 0x2f
        /*0002*/ 	.short	(.L_1 - .L_0)
	.align		4
.L_0:
        /*0004*/ 	.word	index@(_Z9VectorDotPiS_S_)
        /*0008*/ 	.word	0x00000016


	//----- nvinfo : EIATTR_FRAME_SIZE
	.align		4
.L_1:
        /*000c*/ 	.byte	0x04, 0x11
        /*000e*/ 	.short	(.L_3 - .L_2)
	.align		4
.L_2:
        /*0010*/ 	.word	index@(_Z9VectorDotPiS_S_)
        /*0014*/ 	.word	0x00000000


	//----- nvinfo : EIATTR_MIN_STACK_SIZE
	.align		4
.L_3:
        /*0018*/ 	.byte	0x04, 0x12
        /*001a*/ 	.short	(.L_5 - .L_4)
	.align		4
.L_4:
        /*001c*/ 	.word	index@(_Z9VectorDotPiS_S_)
        /*0020*/ 	.word	0x00000000
.L_5:


//--------------------- .nv.compat                --------------------------
	.section	.nv.compat,"",@"SHT_CUDA_COMPAT_INFO"
	.align	4
        /*0000*/ 	.byte	0x02, 0x09, 0x00, 0x00, 0x02, 0x02, 0x01, 0x00, 0x02, 0x05, 0x05, 0x00, 0x03, 0x07, 0x01, 0x01
        /*0010*/ 	.byte	0x02, 0x03, 0x00, 0x00, 0x02, 0x06, 0x01, 0x00, 0x04, 0x0b, 0x08, 0x00, 0x09, 0x00, 0x00, 0x00
        /*0020*/ 	.byte	0x00, 0x00, 0x00, 0x00


//--------------------- .nv.info._Z9VectorDotPiS_S_ --------------------------
	.section	.nv.info._Z9VectorDotPiS_S_,"",@"SHT_CUDA_INFO"
	.sectionflags	@""
	.align	4


	//----- nvinfo : EIATTR_CUDA_API_VERSION
	.align		4
        /*0000*/ 	.byte	0x04, 0x37
        /*0002*/ 	.short	(.L_7 - .L_6)
.L_6:
        /*0004*/ 	.word	0x00000082


	//----- nvinfo : EIATTR_KPARAM_INFO
	.align		4
.L_7:
        /*0008*/ 	.byte	0x04, 0x17
        /*000a*/ 	.short	(.L_9 - .L_8)
.L_8:
        /*000c*/ 	.word	0x00000000
        /*0010*/ 	.short	0x0002
        /*0012*/ 	.short	0x0010
        /*0014*/ 	.byte	0x00, 0xf5, 0x21, 0x00


	//----- nvinfo : EIATTR_KPARAM_INFO
	.align		4
.L_9:
        /*0018*/ 	.byte	0x04, 0x17
        /*001a*/ 	.short	(.L_11 - .L_10)
.L_10:
        /*001c*/ 	.word	0x00000000
        /*0020*/ 	.short	0x0001
        /*0022*/ 	.short	0x0008
        /*0024*/ 	.byte	0x00, 0xf5, 0x21, 0x00


	//----- nvinfo : EIATTR_KPARAM_INFO
	.align		4
.L_11:
        /*0028*/ 	.byte	0x04, 0x17
        /*002a*/ 	.short	(.L_13 - .L_12)
.L_12:
        /*002c*/ 	.word	0x00000000
        /*0030*/ 	.short	0x0000
        /*0032*/ 	.short	0x0000
        /*0034*/ 	.byte	0x00, 0xf5, 0x21, 0x00


	//----- nvinfo : EIATTR_SPARSE_MMA_MASK
	.align		4
.L_13:
        /*0038*/ 	.byte	0x03, 0x50
        /*003a*/ 	.short	0x0000


	//----- nvinfo : EIATTR_MAXREG_COUNT
	.align		4
        /*003c*/ 	.byte	0x03, 0x1b
        /*003e*/ 	.short	0x00ff


	//----- nvinfo : EIATTR_NUM_BARRIERS
	.align		4
        /*0040*/ 	.byte	0x02, 0x4c
        /*0042*/ 	.byte	0x01
	.zero		1


	//----- nvinfo : EIATTR_MERCURY_ISA_VERSION
	.align		4
        /*0044*/ 	.byte	0x03, 0x5f
        /*0046*/ 	.short	0x0101


	//----- nvinfo : EIATTR_VRC_CTA_INIT_COUNT
	.align		4
        /*0048*/ 	.byte	0x02, 0x4a
	.zero		1
	.zero		1


	//----- nvinfo : EIATTR_EXIT_INSTR_OFFSETS
	.align		4
        /*004c*/ 	.byte	0x04, 0x1c
        /*004e*/ 	.short	(.L_15 - .L_14)


	//   ....[0]....
.L_14:
        /*0050*/ 	.word	0x00000140


	//   ....[1]....
        /*0054*/ 	.word	0x00000230


	//----- nvinfo : EIATTR_CBANK_PARAM_SIZE
	.align		4
.L_15:
        /*0058*/ 	.byte	0x03, 0x19
        /*005a*/ 	.short	0x0018


	//----- nvinfo : EIATTR_PARAM_CBANK
	.align		4
        /*005c*/ 	.byte	0x04, 0x0a
        /*005e*/ 	.short	(.L_17 - .L_16)
	.align		4
.L_16:
        /*0060*/ 	.word	index@(.nv.constant0._Z9VectorDotPiS_S_)
        /*0064*/ 	.short	0x0380
        /*0066*/ 	.short	0x0018


	//----- nvinfo : EIATTR_SW_WAR
	.align		4
.L_17:
        /*0068*/ 	.byte	0x04, 0x36
        /*006a*/ 	.short	(.L_19 - .L_18)
.L_18:
        /*006c*/ 	.word	0x00000008
.L_19:


//--------------------- .nv.callgraph             --------------------------
	.section	.nv.callgraph,"",@"SHT_CUDA_CALLGRAPH"
	.align	4
	.sectionentsize	8
	.align		4
        /*0000*/ 	.word	0x00000000
	.align		4
        /*0004*/ 	.word	0xffffffff
	.align		4
        /*0008*/ 	.word	0x00000000
	.align		4
        /*000c*/ 	.word	0xfffffffe
	.align		4
        /*0010*/ 	.word	0x00000000
	.align		4
        /*0014*/ 	.word	0xfffffffd
	.align		4
        /*0018*/ 	.word	0x00000000
	.align		4
        /*001c*/ 	.word	0xfffffffc


//--------------------- .text._Z9VectorDotPiS_S_  --------------------------
	.section	.text._Z9VectorDotPiS_S_,"ax",@progbits
	.align	128
        .global         _Z9VectorDotPiS_S_
        .type           _Z9VectorDotPiS_S_,@function
        .size           _Z9VectorDotPiS_S_,(.L_x_1 - _Z9VectorDotPiS_S_)
        .other          _Z9VectorDotPiS_S_,@"STO_CUDA_ENTRY STV_DEFAULT"
_Z9VectorDotPiS_S_:
.text._Z9VectorDotPiS_S_:
[----:B------:R-:W-:Y:S01]  /*0000*/  LDC R1, c[0x0][0x37c] ;  /* 0x0000df00ff017b82 */ /* 0x000fe20000000800 */
[----:B------:R-:W0:Y:S07]  /*0010*/  S2R R0, SR_TID.X ;  /* 0x0000000000007919 */ /* 0x000e2e0000002100 */
[----:B------:R-:W0:Y:S01]  /*0020*/  S2UR UR4, SR_CTAID.X ;  /* 0x00000000000479c3 */ /* 0x000e220000002500 */
[----:B------:R-:W1:Y:S07]  /*0030*/  LDCU.64 UR6, c[0x0][0x358] ;  /* 0x00006b00ff0677ac */ /* 0x000e6e0008000a00 */
[----:B------:R-:W0:Y:S08]  /*0040*/  LDC R7, c[0x0][0x360] ;  /* 0x0000d800ff077b82 */ /* 0x000e300000000800 */
[----:B------:R-:W2:Y:S08]  /*0050*/  LDC.64 R2, c[0x0][0x380] ;  /* 0x0000e000ff027b82 */ /* 0x000eb00000000a00 */
[----:B------:R-:W3:Y:S01]  /*0060*/  LDC.64 R4, c[0x0][0x388] ;  /* 0x0000e200ff047b82 */ /* 0x000ee20000000a00 */
[----:B0-----:R-:W-:-:S04]  /*0070*/  IMAD R7, R7, UR4, R0 ;  /* 0x0000000407077c24 */ /* 0x001fc8000f8e0200 */
[----:B--2---:R-:W-:-:S06]  /*0080*/  IMAD.WIDE R2, R7, 0x4, R2 ;  /* 0x0000000407027825 */ /* 0x004fcc00078e0202 */
[----:B-1----:R-:W2:Y:S01]  /*0090*/  LDG.E R2, desc[UR6][R2.64] ;  /* 0x0000000602027981 */ /* 0x002ea2000c1e1900 */
[----:B---3--:R-:W-:-:S06]  /*00a0*/  IMAD.WIDE R4, R7, 0x4, R4 ;  /* 0x0000000407047825 */ /* 0x008fcc00078e0204 */
[----:B------:R-:W2:Y:S01]  /*00b0*/  LDG.E R5, desc[UR6][R4.64] ;  /* 0x0000000604057981 */ /* 0x000ea2000c1e1900 */
[----:B------:R-:W0:Y:S01]  /*00c0*/  S2UR UR5, SR_CgaCtaId ;  /* 0x00000000000579c3 */ /* 0x000e220000008800 */
[----:B------:R-:W-:Y:S01]  /*00d0*/  UMOV UR4, 0x400 ;  /* 0x0000040000047882 */ /* 0x000fe20000000000 */
[----:B------:R-:W-:Y:S01]  /*00e0*/  ISETP.NE.AND P0, PT, R0, RZ, PT ;  /* 0x000000ff0000720c */ /* 0x000fe20003f05270 */
[----:B0-----:R-:W-:-:S06]  /*00f0*/  ULEA UR4, UR5, UR4, 0x18 ;  /* 0x0000000405047291 */ /* 0x001fcc000f8ec0ff */
[----:B------:R-:W-:Y:S01]  /*0100*/  LEA R7, R0, UR4, 0x2 ;  /* 0x0000000400077c11 */ /* 0x000fe2000f8e10ff */
[----:B--2---:R-:W-:-:S05]  /*0110*/  IMAD R0, R2, R5, RZ ;  /* 0x0000000502007224 */ /* 0x004fca00078e02ff */
[----:B------:R0:W-:Y:S01]  /*0120*/  STS [R7], R0 ;  /* 0x0000000007007388 */ /* 0x0001e20000000800 */
[----:B------:R-:W-:Y:S06]  /*0130*/  BAR.SYNC.DEFER_BLOCKING 0x0 ;  /* 0x0000000000007b1d */ /* 0x000fec0000010000 */
[----:B------:R-:W-:Y:S05]  /*0140*/  @P0 EXIT ;  /* 0x000000000000094d */ /* 0x000fea0003800000 */
[----:B------:R-:W1:Y:S01]  /*0150*/  LDS.128 R16, [UR4] ;  /* 0x00000004ff107984 */ /* 0x000e620008000c00 */
[----:B------:R-:W2:Y:S03]  /*0160*/  LDC.64 R2, c[0x0][0x390] ;  /* 0x0000e400ff027b82 */ /* 0x000ea60000000a00 */
[----:B------:R-:W3:Y:S04]  /*0170*/  LDS.128 R12, [UR4+0x10] ;  /* 0x00001004ff0c7984 */ /* 0x000ee80008000c00 */
[----:B------:R-:W4:Y:S04]  /*0180*/  LDS.128 R8, [UR4+0x20] ;  /* 0x00002004ff087984 */ /* 0x000f280008000c00 */
[----:B0-----:R-:W0:Y:S01]  /*0190*/  LDS.128 R4, [UR4+0x30] ;  /* 0x00003004ff047984 */ /* 0x001e220008000c00 */
[----:B-1----:R-:W-:-:S04]  /*01a0*/  IADD3 R16, PT, PT, R18, R17, R16 ;  /* 0x0000001112107210 */ /* 0x002fc80007ffe010 */
[----:B---3--:R-:W-:-:S04]  /*01b0*/  IADD3 R12, PT, PT, R12, R19, R16 ;  /* 0x000000130c0c7210 */ /* 0x008fc80007ffe010 */
[----:B------:R-:W-:-:S04]  /*01c0*/  IADD3 R12, PT, PT, R14, R13, R12 ;  /* 0x0000000d0e0c7210 */ /* 0x000fc80007ffe00c */
[----:B----4-:R-:W-:-:S04]  /*01d0*/  IADD3 R8, PT, PT, R8, R15, R12 ;  /* 0x0000000f08087210 */ /* 0x010fc80007ffe00c */
[----:B------:R-:W-:-:S04]  /*01e0*/  IADD3 R8, PT, PT, R10, R9, R8 ;  /* 0x000000090a087210 */ /* 0x000fc80007ffe008 */
[----:B0-----:R-:W-:-:S04]  /*01f0*/  IADD3 R4, PT, PT, R4, R11, R8 ;  /* 0x0000000b04047210 */ /* 0x001fc80007ffe008 */
[----:B------:R-:W-:-:S05]  /*0200*/  IADD3 R4, PT, PT, R6, R5, R4 ;  /* 0x0000000506047210 */ /* 0x000fca0007ffe004 */
[----:B------:R-:W-:-:S05]  /*0210*/  IMAD.IADD R7, R4, 0x1, R7 ;  /* 0x0000000104077824 */ /* 0x000fca00078e0207 */
[----:B--2---:R-:W-:Y:S01]  /*0220*/  REDG.E.ADD.STRONG.GPU desc[UR6][R2.64], R7 ;  /* 0x000000070200798e */ /* 0x004fe2000c12e106 */
[----:B------:R-:W-:Y:S05]  /*0230*/  EXIT ;  /* 0x000000000000794d */ /* 0x000fea0003800000 */
.L_x_0:
[----:B------:R-:W-:-:S00]  /*0240*/  BRA `(.L_x_0) ;  /* 0xfffffffc00fc7947 */ /* 0x000fc0000383ffff */
[----:B------:R-:W-:-:S00]  /*0250*/  NOP ;  /* 0x0000000000007918 */ /* 0x000fc00000000000 */
        /* <DEDUP_REMOVED lines=10> */
.L_x_1:


//--------------------- .nv.shared._Z9VectorDotPiS_S_ --------------------------
	.section	.nv.shared._Z9VectorDotPiS_S_,"aw",@nobits
	.sectionflags	@""
	.align	4
.nv.shared._Z9VectorDotPiS_S_:
	.zero		1088


//--------------------- .nv.shared.reserved.0     --------------------------
	.section	.nv.shared.reserved.0,"aw",@nobits
	.weak		__nv_reservedSMEM_offset_0_alias
	.size		__nv_reservedSMEM_offset_0_alias, 0, 64
	.other		__nv_reservedSMEM_offset_0_alias,@"STO_CUDA_RESERVED_SHARED STV_DEFAULT"
__nv_reservedSMEM_offset_0_alias:
	.zero		0
	.zero		64


//--------------------- .nv.constant0._Z9VectorDotPiS_S_ --------------------------
	.section	.nv.constant0._Z9VectorDotPiS_S_,"a",@progbits
	.sectionflags	@""
	.align	4
.nv.constant0._Z9VectorDotPiS_S_:
	.zero		920


//--------------------- SYMBOLS --------------------------

	.type		.nv.reservedSmem.offset0,@object
	.size		.nv.reservedSmem.offset0,0x4
	.type		.nv.reservedSmem.cap,@object
	.size		.nv.reservedSmem.cap,0x4
